//
// Generated by NVIDIA NVVM Compiler
//
// Compiler Build ID: CL-36424714
// Cuda compilation tools, release 13.0, V13.0.88
// Based on NVVM 20.0.0
//

.version 9.0
.target sm_100
.address_size 64

	// .globl	_Z7_mod2_tPhbi
.extern .func  (.param .b32 func_retval0) vprintf
(
	.param .b64 vprintf_param_0,
	.param .b64 vprintf_param_1
)
;
.global .align 1 .b8 $str[5] = {37, 48, 50, 120};
.global .align 1 .b8 $str$1[2] = {10};

.visible .entry _Z7_mod2_tPhbi(
	.param .u64 .ptr .align 1 _Z7_mod2_tPhbi_param_0,
	.param .u8 _Z7_mod2_tPhbi_param_1,
	.param .u32 _Z7_mod2_tPhbi_param_2
)
{


	ret;

}
	// .globl	_Z13printGpuBytesPhii
.visible .entry _Z13printGpuBytesPhii(
	.param .u64 .ptr .align 1 _Z13printGpuBytesPhii_param_0,
	.param .u32 _Z13printGpuBytesPhii_param_1,
	.param .u32 _Z13printGpuBytesPhii_param_2
)
{
	.local .align 8 .b8 	__local_depot1[8];
	.reg .b64 	%SP;
	.reg .b64 	%SPL;
	.reg .pred 	%p<10>;
	.reg .b32 	%r<112>;
	.reg .b64 	%rd<32>;

	mov.u64 	%SPL, __local_depot1;
	cvta.local.u64 	%SP, %SPL;
	ld.param.u64 	%rd9, [_Z13printGpuBytesPhii_param_0];
	ld.param.u32 	%r16, [_Z13printGpuBytesPhii_param_2];
	cvta.to.global.u64 	%rd1, %rd9;
	add.u64 	%rd10, %SP, 0;
	add.u64 	%rd2, %SPL, 0;
	setp.lt.s32 	%p1, %r16, 1;
	@%p1 bra 	$L__BB1_13;
	and.b32  	%r1, %r16, 15;
	setp.lt.u32 	%p2, %r16, 16;
	mov.b32 	%r109, 0;
	@%p2 bra 	$L__BB1_4;
	and.b32  	%r109, %r16, 2147483632;
	neg.s32 	%r107, %r109;
	add.s64 	%rd30, %rd1, 7;
	mov.u64 	%rd11, $str;
$L__BB1_3:
	.pragma "nounroll";
	ld.global.u8 	%r18, [%rd30+-7];
	st.local.u32 	[%rd2], %r18;
	cvta.global.u64 	%rd12, %rd11;
	{ // callseq 0, 0
	.param .b64 param0;
	st.param.b64 	[param0], %rd12;
	.param .b64 param1;
	st.param.b64 	[param1], %rd10;
	.param .b32 retval0;
	call.uni (retval0), 
	vprintf, 
	(
	param0, 
	param1
	);
	ld.param.b32 	%r19, [retval0];
	} // callseq 0
	ld.global.u8 	%r21, [%rd30+-6];
	st.local.u32 	[%rd2], %r21;
	{ // callseq 1, 0
	.param .b64 param0;
	st.param.b64 	[param0], %rd12;
	.param .b64 param1;
	st.param.b64 	[param1], %rd10;
	.param .b32 retval0;
	call.uni (retval0), 
	vprintf, 
	(
	param0, 
	param1
	);
	ld.param.b32 	%r22, [retval0];
	} // callseq 1
	ld.global.u8 	%r24, [%rd30+-5];
	st.local.u32 	[%rd2], %r24;
	{ // callseq 2, 0
	.param .b64 param0;
	st.param.b64 	[param0], %rd12;
	.param .b64 param1;
	st.param.b64 	[param1], %rd10;
	.param .b32 retval0;
	call.uni (retval0), 
	vprintf, 
	(
	param0, 
	param1
	);
	ld.param.b32 	%r25, [retval0];
	} // callseq 2
	ld.global.u8 	%r27, [%rd30+-4];
	st.local.u32 	[%rd2], %r27;
	{ // callseq 3, 0
	.param .b64 param0;
	st.param.b64 	[param0], %rd12;
	.param .b64 param1;
	st.param.b64 	[param1], %rd10;
	.param .b32 retval0;
	call.uni (retval0), 
	vprintf, 
	(
	param0, 
	param1
	);
	ld.param.b32 	%r28, [retval0];
	} // callseq 3
	ld.global.u8 	%r30, [%rd30+-3];
	st.local.u32 	[%rd2], %r30;
	{ // callseq 4, 0
	.param .b64 param0;
	st.param.b64 	[param0], %rd12;
	.param .b64 param1;
	st.param.b64 	[param1], %rd10;
	.param .b32 retval0;
	call.uni (retval0), 
	vprintf, 
	(
	param0, 
	param1
	);
	ld.param.b32 	%r31, [retval0];
	} // callseq 4
	ld.global.u8 	%r33, [%rd30+-2];
	st.local.u32 	[%rd2], %r33;
	{ // callseq 5, 0
	.param .b64 param0;
	st.param.b64 	[param0], %rd12;
	.param .b64 param1;
	st.param.b64 	[param1], %rd10;
	.param .b32 retval0;
	call.uni (retval0), 
	vprintf, 
	(
	param0, 
	param1
	);
	ld.param.b32 	%r34, [retval0];
	} // callseq 5
	ld.global.u8 	%r36, [%rd30+-1];
	st.local.u32 	[%rd2], %r36;
	{ // callseq 6, 0
	.param .b64 param0;
	st.param.b64 	[param0], %rd12;
	.param .b64 param1;
	st.param.b64 	[param1], %rd10;
	.param .b32 retval0;
	call.uni (retval0), 
	vprintf, 
	(
	param0, 
	param1
	);
	ld.param.b32 	%r37, [retval0];
	} // callseq 6
	ld.global.u8 	%r39, [%rd30];
	st.local.u32 	[%rd2], %r39;
	{ // callseq 7, 0
	.param .b64 param0;
	st.param.b64 	[param0], %rd12;
	.param .b64 param1;
	st.param.b64 	[param1], %rd10;
	.param .b32 retval0;
	call.uni (retval0), 
	vprintf, 
	(
	param0, 
	param1
	);
	ld.param.b32 	%r40, [retval0];
	} // callseq 7
	ld.global.u8 	%r42, [%rd30+1];
	st.local.u32 	[%rd2], %r42;
	{ // callseq 8, 0
	.param .b64 param0;
	st.param.b64 	[param0], %rd12;
	.param .b64 param1;
	st.param.b64 	[param1], %rd10;
	.param .b32 retval0;
	call.uni (retval0), 
	vprintf, 
	(
	param0, 
	param1
	);
	ld.param.b32 	%r43, [retval0];
	} // callseq 8
	ld.global.u8 	%r45, [%rd30+2];
	st.local.u32 	[%rd2], %r45;
	{ // callseq 9, 0
	.param .b64 param0;
	st.param.b64 	[param0], %rd12;
	.param .b64 param1;
	st.param.b64 	[param1], %rd10;
	.param .b32 retval0;
	call.uni (retval0), 
	vprintf, 
	(
	param0, 
	param1
	);
	ld.param.b32 	%r46, [retval0];
	} // callseq 9
	ld.global.u8 	%r48, [%rd30+3];
	st.local.u32 	[%rd2], %r48;
	{ // callseq 10, 0
	.param .b64 param0;
	st.param.b64 	[param0], %rd12;
	.param .b64 param1;
	st.param.b64 	[param1], %rd10;
	.param .b32 retval0;
	call.uni (retval0), 
	vprintf, 
	(
	param0, 
	param1
	);
	ld.param.b32 	%r49, [retval0];
	} // callseq 10
	ld.global.u8 	%r51, [%rd30+4];
	st.local.u32 	[%rd2], %r51;
	{ // callseq 11, 0
	.param .b64 param0;
	st.param.b64 	[param0], %rd12;
	.param .b64 param1;
	st.param.b64 	[param1], %rd10;
	.param .b32 retval0;
	call.uni (retval0), 
	vprintf, 
	(
	param0, 
	param1
	);
	ld.param.b32 	%r52, [retval0];
	} // callseq 11
	ld.global.u8 	%r54, [%rd30+5];
	st.local.u32 	[%rd2], %r54;
	{ // callseq 12, 0
	.param .b64 param0;
	st.param.b64 	[param0], %rd12;
	.param .b64 param1;
	st.param.b64 	[param1], %rd10;
	.param .b32 retval0;
	call.uni (retval0), 
	vprintf, 
	(
	param0, 
	param1
	);
	ld.param.b32 	%r55, [retval0];
	} // callseq 12
	ld.global.u8 	%r57, [%rd30+6];
	st.local.u32 	[%rd2], %r57;
	{ // callseq 13, 0
	.param .b64 param0;
	st.param.b64 	[param0], %rd12;
	.param .b64 param1;
	st.param.b64 	[param1], %rd10;
	.param .b32 retval0;
	call.uni (retval0), 
	vprintf, 
	(
	param0, 
	param1
	);
	ld.param.b32 	%r58, [retval0];
	} // callseq 13
	ld.global.u8 	%r60, [%rd30+7];
	st.local.u32 	[%rd2], %r60;
	{ // callseq 14, 0
	.param .b64 param0;
	st.param.b64 	[param0], %rd12;
	.param .b64 param1;
	st.param.b64 	[param1], %rd10;
	.param .b32 retval0;
	call.uni (retval0), 
	vprintf, 
	(
	param0, 
	param1
	);
	ld.param.b32 	%r61, [retval0];
	} // callseq 14
	ld.global.u8 	%r63, [%rd30+8];
	st.local.u32 	[%rd2], %r63;
	{ // callseq 15, 0
	.param .b64 param0;
	st.param.b64 	[param0], %rd12;
	.param .b64 param1;
	st.param.b64 	[param1], %rd10;
	.param .b32 retval0;
	call.uni (retval0), 
	vprintf, 
	(
	param0, 
	param1
	);
	ld.param.b32 	%r64, [retval0];
	} // callseq 15
	add.s32 	%r107, %r107, 16;
	add.s64 	%rd30, %rd30, 16;
	setp.ne.s32 	%p3, %r107, 0;
	@%p3 bra 	$L__BB1_3;
$L__BB1_4:
	setp.eq.s32 	%p4, %r1, 0;
	@%p4 bra 	$L__BB1_13;
	and.b32  	%r7, %r16, 7;
	setp.lt.u32 	%p5, %r1, 8;
	@%p5 bra 	$L__BB1_7;
	cvt.u64.u32 	%rd14, %r109;
	add.s64 	%rd15, %rd1, %rd14;
	ld.global.u8 	%r66, [%rd15];
	st.local.u32 	[%rd2], %r66;
	mov.u64 	%rd16, $str;
	cvta.global.u64 	%rd17, %rd16;
	{ // callseq 16, 0
	.param .b64 param0;
	st.param.b64 	[param0], %rd17;
	.param .b64 param1;
	st.param.b64 	[param1], %rd10;
	.param .b32 retval0;
	call.uni (retval0), 
	vprintf, 
	(
	param0, 
	param1
	);
	ld.param.b32 	%r67, [retval0];
	} // callseq 16
	ld.global.u8 	%r69, [%rd15+1];
	st.local.u32 	[%rd2], %r69;
	{ // callseq 17, 0
	.param .b64 param0;
	st.param.b64 	[param0], %rd17;
	.param .b64 param1;
	st.param.b64 	[param1], %rd10;
	.param .b32 retval0;
	call.uni (retval0), 
	vprintf, 
	(
	param0, 
	param1
	);
	ld.param.b32 	%r70, [retval0];
	} // callseq 17
	ld.global.u8 	%r72, [%rd15+2];
	st.local.u32 	[%rd2], %r72;
	{ // callseq 18, 0
	.param .b64 param0;
	st.param.b64 	[param0], %rd17;
	.param .b64 param1;
	st.param.b64 	[param1], %rd10;
	.param .b32 retval0;
	call.uni (retval0), 
	vprintf, 
	(
	param0, 
	param1
	);
	ld.param.b32 	%r73, [retval0];
	} // callseq 18
	ld.global.u8 	%r75, [%rd15+3];
	st.local.u32 	[%rd2], %r75;
	{ // callseq 19, 0
	.param .b64 param0;
	st.param.b64 	[param0], %rd17;
	.param .b64 param1;
	st.param.b64 	[param1], %rd10;
	.param .b32 retval0;
	call.uni (retval0), 
	vprintf, 
	(
	param0, 
	param1
	);
	ld.param.b32 	%r76, [retval0];
	} // callseq 19
	ld.global.u8 	%r78, [%rd15+4];
	st.local.u32 	[%rd2], %r78;
	{ // callseq 20, 0
	.param .b64 param0;
	st.param.b64 	[param0], %rd17;
	.param .b64 param1;
	st.param.b64 	[param1], %rd10;
	.param .b32 retval0;
	call.uni (retval0), 
	vprintf, 
	(
	param0, 
	param1
	);
	ld.param.b32 	%r79, [retval0];
	} // callseq 20
	ld.global.u8 	%r81, [%rd15+5];
	st.local.u32 	[%rd2], %r81;
	{ // callseq 21, 0
	.param .b64 param0;
	st.param.b64 	[param0], %rd17;
	.param .b64 param1;
	st.param.b64 	[param1], %rd10;
	.param .b32 retval0;
	call.uni (retval0), 
	vprintf, 
	(
	param0, 
	param1
	);
	ld.param.b32 	%r82, [retval0];
	} // callseq 21
	ld.global.u8 	%r84, [%rd15+6];
	st.local.u32 	[%rd2], %r84;
	{ // callseq 22, 0
	.param .b64 param0;
	st.param.b64 	[param0], %rd17;
	.param .b64 param1;
	st.param.b64 	[param1], %rd10;
	.param .b32 retval0;
	call.uni (retval0), 
	vprintf, 
	(
	param0, 
	param1
	);
	ld.param.b32 	%r85, [retval0];
	} // callseq 22
	ld.global.u8 	%r87, [%rd15+7];
	st.local.u32 	[%rd2], %r87;
	{ // callseq 23, 0
	.param .b64 param0;
	st.param.b64 	[param0], %rd17;
	.param .b64 param1;
	st.param.b64 	[param1], %rd10;
	.param .b32 retval0;
	call.uni (retval0), 
	vprintf, 
	(
	param0, 
	param1
	);
	ld.param.b32 	%r88, [retval0];
	} // callseq 23
	add.s32 	%r109, %r109, 8;
$L__BB1_7:
	setp.eq.s32 	%p6, %r7, 0;
	@%p6 bra 	$L__BB1_13;
	and.b32  	%r10, %r16, 3;
	setp.lt.u32 	%p7, %r7, 4;
	@%p7 bra 	$L__BB1_10;
	cvt.u64.u32 	%rd19, %r109;
	add.s64 	%rd20, %rd1, %rd19;
	ld.global.u8 	%r90, [%rd20];
	st.local.u32 	[%rd2], %r90;
	mov.u64 	%rd21, $str;
	cvta.global.u64 	%rd22, %rd21;
	{ // callseq 24, 0
	.param .b64 param0;
	st.param.b64 	[param0], %rd22;
	.param .b64 param1;
	st.param.b64 	[param1], %rd10;
	.param .b32 retval0;
	call.uni (retval0), 
	vprintf, 
	(
	param0, 
	param1
	);
	ld.param.b32 	%r91, [retval0];
	} // callseq 24
	ld.global.u8 	%r93, [%rd20+1];
	st.local.u32 	[%rd2], %r93;
	{ // callseq 25, 0
	.param .b64 param0;
	st.param.b64 	[param0], %rd22;
	.param .b64 param1;
	st.param.b64 	[param1], %rd10;
	.param .b32 retval0;
	call.uni (retval0), 
	vprintf, 
	(
	param0, 
	param1
	);
	ld.param.b32 	%r94, [retval0];
	} // callseq 25
	ld.global.u8 	%r96, [%rd20+2];
	st.local.u32 	[%rd2], %r96;
	{ // callseq 26, 0
	.param .b64 param0;
	st.param.b64 	[param0], %rd22;
	.param .b64 param1;
	st.param.b64 	[param1], %rd10;
	.param .b32 retval0;
	call.uni (retval0), 
	vprintf, 
	(
	param0, 
	param1
	);
	ld.param.b32 	%r97, [retval0];
	} // callseq 26
	ld.global.u8 	%r99, [%rd20+3];
	st.local.u32 	[%rd2], %r99;
	{ // callseq 27, 0
	.param .b64 param0;
	st.param.b64 	[param0], %rd22;
	.param .b64 param1;
	st.param.b64 	[param1], %rd10;
	.param .b32 retval0;
	call.uni (retval0), 
	vprintf, 
	(
	param0, 
	param1
	);
	ld.param.b32 	%r100, [retval0];
	} // callseq 27
	add.s32 	%r109, %r109, 4;
$L__BB1_10:
	setp.eq.s32 	%p8, %r10, 0;
	@%p8 bra 	$L__BB1_13;
	cvt.u64.u32 	%rd24, %r109;
	add.s64 	%rd31, %rd1, %rd24;
	neg.s32 	%r111, %r10;
	mov.u64 	%rd25, $str;
$L__BB1_12:
	.pragma "nounroll";
	ld.global.u8 	%r102, [%rd31];
	st.local.u32 	[%rd2], %r102;
	cvta.global.u64 	%rd26, %rd25;
	{ // callseq 28, 0
	.param .b64 param0;
	st.param.b64 	[param0], %rd26;
	.param .b64 param1;
	st.param.b64 	[param1], %rd10;
	.param .b32 retval0;
	call.uni (retval0), 
	vprintf, 
	(
	param0, 
	param1
	);
	ld.param.b32 	%r103, [retval0];
	} // callseq 28
	add.s64 	%rd31, %rd31, 1;
	add.s32 	%r111, %r111, 1;
	setp.ne.s32 	%p9, %r111, 0;
	@%p9 bra 	$L__BB1_12;
$L__BB1_13:
	mov.u64 	%rd28, $str$1;
	cvta.global.u64 	%rd29, %rd28;
	{ // callseq 29, 0
	.param .b64 param0;
	st.param.b64 	[param0], %rd29;
	.param .b64 param1;
	st.param.b64 	[param1], 0;
	.param .b32 retval0;
	call.uni (retval0), 
	vprintf, 
	(
	param0, 
	param1
	);
	ld.param.b32 	%r105, [retval0];
	} // callseq 29
	ret;

}


// ===== COMPILED SASS (sm_100) =====

	.target	sm_100

	.elftype	@"ET_EXEC"


//--------------------- .note.nv.tkinfo           --------------------------
	.section	.note.nv.tkinfo,"",@"SHT_NOTE"
	.sectionflags	@"SHF_NOTE_NV_TKINFO"
	.tkinfo
        /*0018*/ 	.word	0x00000002
        /*0030*/ 	.string	""
        /*0030*/ 	.string	"ptxas"
        /*0030*/ 	.string	"Cuda compilation tools, release 13.0, V13.0.88"
        /*0030*/ 	.string	"Build cuda_13.0.r13.0/compiler.36424714_0"
        /*0030*/ 	.string	"-arch sm_100 -m 64 "



//--------------------- .note.nv.cuinfo           --------------------------
	.section	.note.nv.cuinfo,"",@"SHT_NOTE"
	.sectionflags	@"SHF_NOTE_NV_CUINFO"
        /*0018*/ 	.short	0x0002
        /*001a*/ 	.short	0x0064
        /*001c*/ 	.short	0x0082
	.zero		2


//--------------------- .nv.info                  --------------------------
	.section	.nv.info,"",@"SHT_CUDA_INFO"
	.align	4


	//----- nvinfo : EIATTR_REGCOUNT
	.align		4
        /*0000*/ 	.byte	0x04, 0x2f
        /*0002*/ 	.short	(.L_3 - .L_2)
	.align		4
.L_2:
        /*0004*/ 	.word	index@(_Z7_mod2_tPhbi)
        /*0008*/ 	.word	0x00000004


	//----- nvinfo : EIATTR_FRAME_SIZE
	.align		4
.L_3:
        /*000c*/ 	.byte	0x04, 0x11
        /*000e*/ 	.short	(.L_5 - .L_4)
	.align		4
.L_4:
        /*0010*/ 	.word	index@(_Z7_mod2_tPhbi)
        /*0014*/ 	.word	0x00000000


	//----- nvinfo : EIATTR_REGCOUNT
	.align		4
.L_5:
        /*0018*/ 	.byte	0x04, 0x2f
        /*001a*/ 	.short	(.L_7 - .L_6)
	.align		4
.L_6:
        /*001c*/ 	.word	index@(_Z13printGpuBytesPhii)
        /*0020*/ 	.word	0x0000001b


	//----- nvinfo : EIATTR_FRAME_SIZE
	.align		4
.L_7:
        /*0024*/ 	.byte	0x04, 0x11
        /*0026*/ 	.short	(.L_9 - .L_8)
	.align		4
.L_8:
        /*0028*/ 	.word	index@(_Z13printGpuBytesPhii)
        /*002c*/ 	.word	0x00000008


	//----- nvinfo : EIATTR_MIN_STACK_SIZE
	.align		4
.L_9:
        /*0030*/ 	.byte	0x04, 0x12
        /*0032*/ 	.short	(.L_11 - .L_10)
	.align		4
.L_10:
        /*0034*/ 	.word	index@(_Z13printGpuBytesPhii)
        /*0038*/ 	.word	0x00000008


	//----- nvinfo : EIATTR_MIN_STACK_SIZE
	.align		4
.L_11:
        /*003c*/ 	.byte	0x04, 0x12
        /*003e*/ 	.short	(.L_13 - .L_12)
	.align		4
.L_12:
        /*0040*/ 	.word	index@(_Z7_mod2_tPhbi)
        /*0044*/ 	.word	0x00000000
.L_13:


//--------------------- .nv.compat                --------------------------
	.section	.nv.compat,"",@"SHT_CUDA_COMPAT_INFO"
	.align	4
        /*0000*/ 	.byte	0x02, 0x09, 0x00, 0x00, 0x02, 0x02, 0x01, 0x00, 0x02, 0x05, 0x05, 0x00, 0x03, 0x07, 0x01, 0x01
        /*0010*/ 	.byte	0x02, 0x03, 0x00, 0x00, 0x02, 0x06, 0x01, 0x00, 0x04, 0x0b, 0x08, 0x00, 0x09, 0x00, 0x00, 0x00
        /*0020*/ 	.byte	0x00, 0x00, 0x00, 0x00


//--------------------- .nv.info._Z13printGpuBytesPhii --------------------------
	.section	.nv.info._Z13printGpuBytesPhii,"",@"SHT_CUDA_INFO"
	.sectionflags	@""
	.align	4


	//----- nvinfo : EIATTR_CUDA_API_VERSION
	.align		4
        /*0000*/ 	.byte	0x04, 0x37
        /*0002*/ 	.short	(.L_15 - .L_14)
.L_14:
        /*0004*/ 	.word	0x00000082


	//----- nvinfo : EIATTR_KPARAM_INFO
	.align		4
.L_15:
        /*0008*/ 	.byte	0x04, 0x17
        /*000a*/ 	.short	(.L_17 - .L_16)
.L_16:
        /*000c*/ 	.word	0x00000000
        /*0010*/ 	.short	0x0002
        /*0012*/ 	.short	0x000c
        /*0014*/ 	.byte	0x00, 0xf0, 0x11, 0x00


	//----- nvinfo : EIATTR_KPARAM_INFO
	.align		4
.L_17:
        /*0018*/ 	.byte	0x04, 0x17
        /*001a*/ 	.short	(.L_19 - .L_18)
.L_18:
        /*001c*/ 	.word	0x00000000
        /*0020*/ 	.short	0x0001
        /*0022*/ 	.short	0x0008
        /*0024*/ 	.byte	0x00, 0xf0, 0x11, 0x00


	//----- nvinfo : EIATTR_KPARAM_INFO
	.align		4
.L_19:
        /*0028*/ 	.byte	0x04, 0x17
        /*002a*/ 	.short	(.L_21 - .L_20)
.L_20:
        /*002c*/ 	.word	0x00000000
        /*0030*/ 	.short	0x0000
        /*0032*/ 	.short	0x0000
        /*0034*/ 	.byte	0x00, 0xf5, 0x21, 0x00


	//----- nvinfo : EIATTR_SPARSE_MMA_MASK
	.align		4
.L_21:
        /*0038*/ 	.byte	0x03, 0x50
        /*003a*/ 	.short	0x0000


	//----- nvinfo : EIATTR_MAXREG_COUNT
	.align		4
        /*003c*/ 	.byte	0x03, 0x1b
        /*003e*/ 	.short	0x00ff


	//----- nvinfo : EIATTR_EXTERNS
	.align		4
        /*0040*/ 	.byte	0x04, 0x0f
        /*0042*/ 	.short	(.L_23 - .L_22)


	//   ....[0]....
	.align		4
.L_22:
        /*0044*/ 	.word	index@(vprintf)


	//----- nvinfo : EIATTR_MERCURY_ISA_VERSION
	.align		4
.L_23:
        /*0048*/ 	.byte	0x03, 0x5f
        /*004a*/ 	.short	0x0101


	//----- nvinfo : EIATTR_VRC_CTA_INIT_COUNT
	.align		4
        /*004c*/ 	.byte	0x02, 0x4a
	.zero		1
	.zero		1


	//----- nvinfo : EIATTR_SYSCALL_OFFSETS
	.align		4
        /*0050*/ 	.byte	0x04, 0x46
        /*0052*/ 	.short	(.L_25 - .L_24)


	//   ....[0]....
.L_24:
        /*0054*/ 	.word	0x00000250


	//   ....[1]....
        /*0058*/ 	.word	0x000002f0


	//   ....[2]....
        /*005c*/ 	.word	0x00000390


	//   ....[3]....
        /*0060*/ 	.word	0x00000430


	//   ....[4]....
        /*0064*/ 	.word	0x000004d0


	//   ....[5]....
        /*0068*/ 	.word	0x00000570


	//   ....[6]....
        /*006c*/ 	.word	0x00000610


	//   ....[7]....
        /*0070*/ 	.word	0x000006b0


	//   ....[8]....
        /*0074*/ 	.word	0x00000750


	//   ....[9]....
        /*0078*/ 	.word	0x000007f0


	//   ....[10]....
        /*007c*/ 	.word	0x00000890


	//   ....[11]....
        /*0080*/ 	.word	0x00000930


	//   ....[12]....
        /*0084*/ 	.word	0x000009d0


	//   ....[13]....
        /*0088*/ 	.word	0x00000a70


	//   ....[14]....
        /*008c*/ 	.word	0x00000b10


	//   ....[15]....
        /*0090*/ 	.word	0x00000bb0


	//   ....[16]....
        /*0094*/ 	.word	0x00000d50


	//   ....[17]....
        /*0098*/ 	.word	0x00000df0


	//   ....[18]....
        /*009c*/ 	.word	0x00000e90


	//   ....[19]....
        /*00a0*/ 	.word	0x00000f30


	//   ....[20]....
        /*00a4*/ 	.word	0x00000fd0


	//   ....[21]....
        /*00a8*/ 	.word	0x00001070


	//   ....[22]....
        /*00ac*/ 	.word	0x00001110


	//   ....[23]....
        /*00b0*/ 	.word	0x000011b0


	//   ....[24]....
        /*00b4*/ 	.word	0x00001300


	//   ....[25]....
        /*00b8*/ 	.word	0x000013a0


	//   ....[26]....
        /*00bc*/ 	.word	0x00001440


	//   ....[27]....
        /*00c0*/ 	.word	0x000014e0


	//   ....[28]....
        /*00c4*/ 	.word	0x00001650


	//   ....[29]....
        /*00c8*/ 	.word	0x00001720


	//----- nvinfo : EIATTR_EXIT_INSTR_OFFSETS
	.align		4
.L_25:
        /*00cc*/ 	.byte	0x04, 0x1c
        /*00ce*/ 	.short	(.L_27 - .L_26)


	//   ....[0]....
.L_26:
        /*00d0*/ 	.word	0x00001730


	//----- nvinfo : EIATTR_CRS_STACK_SIZE
	.align		4
.L_27:
        /*00d4*/ 	.byte	0x04, 0x1e
        /*00d6*/ 	.short	(.L_29 - .L_28)
.L_28:
        /*00d8*/ 	.word	0x00000000


	//----- nvinfo : EIATTR_CBANK_PARAM_SIZE
	.align		4
.L_29:
        /*00dc*/ 	.byte	0x03, 0x19
        /*00de*/ 	.short	0x0010


	//----- nvinfo : EIATTR_PARAM_CBANK
	.align		4
        /*00e0*/ 	.byte	0x04, 0x0a
        /*00e2*/ 	.short	(.L_31 - .L_30)
	.align		4
.L_30:
        /*00e4*/ 	.word	index@(.nv.constant0._Z13printGpuBytesPhii)
        /*00e8*/ 	.short	0x0380
        /*00ea*/ 	.short	0x0010


	//----- nvinfo : EIATTR_SW_WAR
	.align		4
.L_31:
        /*00ec*/ 	.byte	0x04, 0x36
        /*00ee*/ 	.short	(.L_33 - .L_32)
.L_32:
        /*00f0*/ 	.word	0x00000008
.L_33:


//--------------------- .nv.info._Z7_mod2_tPhbi   --------------------------
	.section	.nv.info._Z7_mod2_tPhbi,"",@"SHT_CUDA_INFO"
	.sectionflags	@""
	.align	4


	//----- nvinfo : EIATTR_CUDA_API_VERSION
	.align		4
        /*0000*/ 	.byte	0x04, 0x37
        /*0002*/ 	.short	(.L_35 - .L_34)
.L_34:
        /*0004*/ 	.word	0x00000082


	//----- nvinfo : EIATTR_KPARAM_INFO
	.align		4
.L_35:
        /*0008*/ 	.byte	0x04, 0x17
        /*000a*/ 	.short	(.L_37 - .L_36)
.L_36:
        /*000c*/ 	.word	0x00000000
        /*0010*/ 	.short	0x0002
        /*0012*/ 	.short	0x000c
        /*0014*/ 	.byte	0x00, 0xf0, 0x11, 0x00


	//----- nvinfo : EIATTR_KPARAM_INFO
	.align		4
.L_37:
        /*0018*/ 	.byte	0x04, 0x17
        /*001a*/ 	.short	(.L_39 - .L_38)
.L_38:
        /*001c*/ 	.word	0x00000000
        /*0020*/ 	.short	0x0001
        /*0022*/ 	.short	0x0008
        /*0024*/ 	.byte	0x00, 0xf0, 0x05, 0x00


	//----- nvinfo : EIATTR_KPARAM_INFO
	.align		4
.L_39:
        /*0028*/ 	.byte	0x04, 0x17
        /*002a*/ 	.short	(.L_41 - .L_40)
.L_40:
        /*002c*/ 	.word	0x00000000
        /*0030*/ 	.short	0x0000
        /*0032*/ 	.short	0x0000
        /*0034*/ 	.byte	0x00, 0xf5, 0x21, 0x00


	//----- nvinfo : EIATTR_SPARSE_MMA_MASK
	.align		4
.L_41:
        /*0038*/ 	.byte	0x03, 0x50
        /*003a*/ 	.short	0x0000


	//----- nvinfo : EIATTR_MAXREG_COUNT
	.align		4
        /*003c*/ 	.byte	0x03, 0x1b
        /*003e*/ 	.short	0x00ff


	//----- nvinfo : EIATTR_MERCURY_ISA_VERSION
	.align		4
        /*0040*/ 	.byte	0x03, 0x5f
        /*0042*/ 	.short	0x0101


	//----- nvinfo : EIATTR_VRC_CTA_INIT_COUNT
	.align		4
        /*0044*/ 	.byte	0x02, 0x4a
	.zero		1
	.zero		1


	//----- nvinfo : EIATTR_EXIT_INSTR_OFFSETS
	.align		4
        /*0048*/ 	.byte	0x04, 0x1c
        /*004a*/ 	.short	(.L_43 - .L_42)


	//   ....[0]....
.L_42:
        /*004c*/ 	.word	0x00000010


	//----- nvinfo : EIATTR_CBANK_PARAM_SIZE
	.align		4
.L_43:
        /*0050*/ 	.byte	0x03, 0x19
        /*0052*/ 	.short	0x0010


	//----- nvinfo : EIATTR_PARAM_CBANK
	.align		4
        /*0054*/ 	.byte	0x04, 0x0a
        /*0056*/ 	.short	(.L_45 - .L_44)
	.align		4
.L_44:
        /*0058*/ 	.word	index@(.nv.constant0._Z7_mod2_tPhbi)
        /*005c*/ 	.short	0x0380
        /*005e*/ 	.short	0x0010


	//----- nvinfo : EIATTR_SW_WAR
	.align		4
.L_45:
        /*0060*/ 	.byte	0x04, 0x36
        /*0062*/ 	.short	(.L_47 - .L_46)
.L_46:
        /*0064*/ 	.word	0x00000008
.L_47:


//--------------------- .nv.callgraph             --------------------------
	.section	.nv.callgraph,"",@"SHT_CUDA_CALLGRAPH"
	.align	4
	.sectionentsize	8
	.align		4
        /*0000*/ 	.word	0x00000000
	.align		4
        /*0004*/ 	.word	0xffffffff
	.align		4
        /*0008*/ 	.word	index@(_Z13printGpuBytesPhii)
	.align		4
        /*000c*/ 	.word	index@(vprintf)
	.align		4
        /*0010*/ 	.word	0x00000000
	.align		4
        /*0014*/ 	.word	0xfffffffe
	.align		4
        /*0018*/ 	.word	0x00000000
	.align		4
        /*001c*/ 	.word	0xfffffffd
	.align		4
        /*0020*/ 	.word	0x00000000
	.align		4
        /*0024*/ 	.word	0xfffffffc


//--------------------- .nv.constant4             --------------------------
	.section	.nv.constant4,"a",@progbits
	.align	8
	.align		8
.nv.constant4:
        /*0000*/ 	.dword	vprintf
	.align		8
        /*0008*/ 	.dword	$str
	.align		8
        /*0010*/ 	.dword	$str$1


//--------------------- .text._Z13printGpuBytesPhii --------------------------
	.section	.text._Z13printGpuBytesPhii,"ax",@progbits
	.align	128
        .global         _Z13printGpuBytesPhii
        .type           _Z13printGpuBytesPhii,@function
        .size           _Z13printGpuBytesPhii,(.L_x_39 - _Z13printGpuBytesPhii)
        .other          _Z13printGpuBytesPhii,@"STO_CUDA_ENTRY STV_DEFAULT"
_Z13printGpuBytesPhii:
.text._Z13printGpuBytesPhii:
[----:B------:R-:W0:Y:S01]  /*0000*/  LDC R1, c[0x0][0x37c] ;  /* 0x0000df00ff017b82 */ /* 0x000e220000000800 */
[----:B------:R-:W1:Y:S01]  /*0010*/  LDCU UR4, c[0x0][0x38c] ;  /* 0x00007180ff0477ac */ /* 0x000e620008000800 */
[----:B0-----:R-:W-:Y:S01]  /*0020*/  VIADD R1, R1, 0xfffffff8 ;  /* 0xfffffff801017836 */ /* 0x001fe20000000000 */
[----:B------:R-:W0:Y:S01]  /*0030*/  LDCU UR5, c[0x0][0x2f8] ;  /* 0x00005f00ff0577ac */ /* 0x000e220008000800 */
[----:B------:R-:W2:Y:S01]  /*0040*/  LDCU UR6, c[0x0][0x2fc] ;  /* 0x00005f80ff0677ac */ /* 0x000ea20008000800 */
[----:B-1----:R-:W-:Y:S02]  /*0050*/  UISETP.GE.AND UP0, UPT, UR4, 0x1, UPT ;  /* 0x000000010400788c */ /* 0x002fe4000bf06270 */
[----:B0-----:R-:W-:-:S05]  /*0060*/  IADD3 R18, P0, PT, R1, UR5, RZ ;  /* 0x0000000501127c10 */ /* 0x001fca000ff1e0ff */
[----:B--2---:R-:W-:Y:S02]  /*0070*/  IMAD.X R2, RZ, RZ, UR6, P0 ;  /* 0x00000006ff027e24 */ /* 0x004fe400080e06ff */
[----:B------:R-:W-:Y:S06]  /*0080*/  BRA.U !UP0, `(.L_x_0) ;  /* 0x0000001508887547 */ /* 0x000fec000b800000 */
[----:B------:R-:W-:Y:S01]  /*0090*/  UISETP.GE.U32.AND UP0, UPT, UR4, 0x10, UPT ;  /* 0x000000100400788c */ /* 0x000fe2000bf06070 */
[----:B------:R-:W-:Y:S01]  /*00a0*/  IMAD.MOV.U32 R19, RZ, RZ, RZ ;  /* 0x000000ffff137224 */ /* 0x000fe200078e00ff */
[----:B------:R-:W0:Y:S01]  /*00b0*/  LDCU.64 UR36, c[0x0][0x358] ;  /* 0x00006b00ff2477ac */ /* 0x000e220008000a00 */
[----:B------:R-:W-:-:S06]  /*00c0*/  ULOP3.LUT UR38, UR4, 0xf, URZ, 0xc0, !UPT ;  /* 0x0000000f04267892 */ /* 0x000fcc000f8ec0ff */
[----:B------:R-:W-:Y:S06]  /*00d0*/  BRA.U !UP0, `(.L_x_1) ;  /* 0x0000000908cc7547 */ /* 0x000fec000b800000 */
[----:B------:R-:W1:Y:S01]  /*00e0*/  LDCU.64 UR6, c[0x0][0x380] ;  /* 0x00007000ff0677ac */ /* 0x000e620008000a00 */
[----:B------:R-:W-:Y:S01]  /*00f0*/  BSSY.RECONVERGENT B6, `(.L_x_1) ;  /* 0x00000b1000067945 */ /* 0x000fe20003800200 */
[----:B------:R-:W-:-:S04]  /*0100*/  ULOP3.LUT UR4, UR4, 0x7ffffff0, URZ, 0xc0, !UPT ;  /* 0x7ffffff004047892 */ /* 0x000fc8000f8ec0ff */
[----:B------:R-:W-:Y:S02]  /*0110*/  UIADD3 UR8, UPT, UPT, -UR4, URZ, URZ ;  /* 0x000000ff04087290 */ /* 0x000fe4000fffe1ff */
[----:B------:R-:W-:-:S04]  /*0120*/  MOV R19, UR4 ;  /* 0x0000000400137c02 */ /* 0x000fc80008000f00 */
[----:B------:R-:W-:Y:S01]  /*0130*/  IMAD.U32 R23, RZ, RZ, UR8 ;  /* 0x00000008ff177e24 */ /* 0x000fe2000f8e00ff */
[----:B-1----:R-:W-:-:S04]  /*0140*/  UIADD3 UR5, UP0, UPT, UR6, 0x7, URZ ;  /* 0x0000000706057890 */ /* 0x002fc8000ff1e0ff */
[----:B------:R-:W-:Y:S02]  /*0150*/  UIADD3.X UR6, UPT, UPT, URZ, UR7, URZ, UP0, !UPT ;  /* 0x00000007ff067290 */ /* 0x000fe400087fe4ff */
[----:B------:R-:W-:-:S04]  /*0160*/  IMAD.U32 R16, RZ, RZ, UR5 ;  /* 0x00000005ff107e24 */ /* 0x000fc8000f8e00ff */
[----:B------:R-:W-:-:S07]  /*0170*/  IMAD.U32 R17, RZ, RZ, UR6 ;  /* 0x00000006ff117e24 */ /* 0x000fce000f8e00ff */
.L_x_18:
[----:B0-----:R-:W2:Y:S01]  /*0180*/  LDG.E.U8 R0, desc[UR36][R16.64+-0x7] ;  /* 0xfffff92410007981 */ /* 0x001ea2000c1e1100 */
[----:B------:R-:W-:Y:S01]  /*0190*/  MOV R22, 0x0 ;  /* 0x0000000000167802 */ /* 0x000fe20000000f00 */
[----:B------:R-:W0:Y:S01]  /*01a0*/  LDCU.64 UR4, c[0x4][0x8] ;  /* 0x01000100ff0477ac */ /* 0x000e220008000a00 */
[----:B------:R-:W-:Y:S01]  /*01b0*/  IADD3 R23, PT, PT, R23, 0x10, RZ ;  /* 0x0000001017177810 */ /* 0x000fe20007ffe0ff */
[----:B------:R-:W-:Y:S01]  /*01c0*/  IMAD.MOV.U32 R6, RZ, RZ, R18 ;  /* 0x000000ffff067224 */ /* 0x000fe200078e0012 */
[----:B------:R1:W3:Y:S01]  /*01d0*/  LDC.64 R8, c[0x4][R22] ;  /* 0x0100000016087b82 */ /* 0x0002e20000000a00 */
[----:B------:R-:W-:Y:S02]  /*01e0*/  MOV R7, R2 ;  /* 0x0000000200077202 */ /* 0x000fe40000000f00 */
[----:B------:R-:W-:-:S04]  /*01f0*/  ISETP.NE.AND P0, PT, R23, RZ, PT ;  /* 0x000000ff1700720c */ /* 0x000fc80003f05270 */
[----:B------:R-:W-:Y:S01]  /*0200*/  P2R R24, PR, RZ, 0x1 ;  /* 0x00000001ff187803 */ /* 0x000fe20000000000 */
[----:B0-----:R-:W-:Y:S02]  /*0210*/  IMAD.U32 R4, RZ, RZ, UR4 ;  /* 0x00000004ff047e24 */ /* 0x001fe4000f8e00ff */
[----:B------:R-:W-:Y:S01]  /*0220*/  IMAD.U32 R5, RZ, RZ, UR5 ;  /* 0x00000005ff057e24 */ /* 0x000fe2000f8e00ff */
[----:B--23--:R1:W-:Y:S06]  /*0230*/  STL [R1], R0 ;  /* 0x0000000001007387 */ /* 0x00c3ec0000100800 */
[----:B------:R-:W-:-:S07]  /*0240*/  LEPC R20, `(.L_x_2) ;  /* 0x000000001014794e */ /* 0x000fce0000000000 */
[----:B-1----:R-:W-:Y:S05]  /*0250*/  CALL.ABS.NOINC R8 ;  /* 0x0000000008007343 */ /* 0x002fea0003c00000 */
.L_x_2:
[----:B------:R-:W2:Y:S01]  /*0260*/  LDG.E.U8 R0, desc[UR36][R16.64+-0x6] ;  /* 0xfffffa2410007981 */ /* 0x000ea2000c1e1100 */
[----:B------:R0:W1:Y:S01]  /*0270*/  LDC.64 R8, c[0x4][R22] ;  /* 0x0100000016087b82 */ /* 0x0000620000000a00 */
[----:B------:R-:W3:Y:S01]  /*0280*/  LDCU.64 UR4, c[0x4][0x8] ;  /* 0x01000100ff0477ac */ /* 0x000ee20008000a00 */
[----:B------:R-:W-:Y:S01]  /*0290*/  IMAD.MOV.U32 R6, RZ, RZ, R18 ;  /* 0x000000ffff067224 */ /* 0x000fe200078e0012 */
[----:B------:R-:W-:Y:S01]  /*02a0*/  MOV R7, R2 ;  /* 0x0000000200077202 */ /* 0x000fe20000000f00 */
[----:B---3--:R-:W-:Y:S02]  /*02b0*/  IMAD.U32 R4, RZ, RZ, UR4 ;  /* 0x00000004ff047e24 */ /* 0x008fe4000f8e00ff */
[----:B------:R-:W-:Y:S01]  /*02c0*/  IMAD.U32 R5, RZ, RZ, UR5 ;  /* 0x00000005ff057e24 */ /* 0x000fe2000f8e00ff */
[----:B-12---:R0:W-:Y:S06]  /*02d0*/  STL [R1], R0 ;  /* 0x0000000001007387 */ /* 0x0061ec0000100800 */
[----:B------:R-:W-:-:S07]  /*02e0*/  LEPC R20, `(.L_x_3) ;  /* 0x000000001014794e */ /* 0x000fce0000000000 */
[----:B0-----:R-:W-:Y:S05]  /*02f0*/  CALL.ABS.NOINC R8 ;  /* 0x0000000008007343 */ /* 0x001fea0003c00000 */
.L_x_3:
        /* <DEDUP_REMOVED lines=10> */
.L_x_4:
        /* <DEDUP_REMOVED lines=10> */
.L_x_5:
        /* <DEDUP_REMOVED lines=10> */
.L_x_6:
[----:B------:R-:W2:Y:S01]  /*04e0*/  LDG.E.U8 R0, desc[UR36][R16.64+-0x2] ;  /* 0xfffffe2410007981 */ /* 0x000ea2000c1e1100 */
[----:B------:R0:W1:Y:S01]  /*04f0*/  LDC.64 R8, c[0x4][R22] ;  /* 0x0100000016087b82 */ /* 0x0000620000000a00 */
[----:B------:R-:W3:Y:S01]  /*0500*/  LDCU.64 UR4, c[0x4][0x8] ;  /* 0x01000100ff0477ac */ /* 0x000ee20008000a00 */
[----:B------:R-:W-:Y:S01]  /*0510*/  MOV R6, R18 ;  /* 0x0000001200067202 */ /* 0x000fe20000000f00 */
[----:B------:R-:W-:Y:S02]  /*0520*/  IMAD.MOV.U32 R7, RZ, RZ, R2 ;  /* 0x000000ffff077224 */ /* 0x000fe400078e0002 */
[----:B---3--:R-:W-:Y:S02]  /*0530*/  IMAD.U32 R4, RZ, RZ, UR4 ;  /* 0x00000004ff047e24 */ /* 0x008fe4000f8e00ff */
[----:B------:R-:W-:Y:S01]  /*0540*/  IMAD.U32 R5, RZ, RZ, UR5 ;  /* 0x00000005ff057e24 */ /* 0x000fe2000f8e00ff */
[----:B-12---:R0:W-:Y:S06]  /*0550*/  STL [R1], R0 ;  /* 0x0000000001007387 */ /* 0x0061ec0000100800 */
[----:B------:R-:W-:-:S07]  /*0560*/  LEPC R20, `(.L_x_7) ;  /* 0x000000001014794e */ /* 0x000fce0000000000 */
[----:B0-----:R-:W-:Y:S05]  /*0570*/  CALL.ABS.NOINC R8 ;  /* 0x0000000008007343 */ /* 0x001fea0003c00000 */
.L_x_7:
[----:B------:R-:W2:Y:S01]  /*0580*/  LDG.E.U8 R0, desc[UR36][R16.64+-0x1] ;  /* 0xffffff2410007981 */ /* 0x000ea2000c1e1100 */
[----:B------:R0:W1:Y:S01]  /*0590*/  LDC.64 R8, c[0x4][R22] ;  /* 0x0100000016087b82 */ /* 0x0000620000000a00 */
[----:B------:R-:W3:Y:S01]  /*05a0*/  LDCU.64 UR4, c[0x4][0x8] ;  /* 0x01000100ff0477ac */ /* 0x000ee20008000a00 */
[----:B------:R-:W-:Y:S02]  /*05b0*/  IMAD.MOV.U32 R6, RZ, RZ, R18 ;  /* 0x000000ffff067224 */ /* 0x000fe400078e0012 */
[----:B------:R-:W-:Y:S02]  /*05c0*/  IMAD.MOV.U32 R7, RZ, RZ, R2 ;  /* 0x000000ffff077224 */ /* 0x000fe400078e0002 */
[----:B---3--:R-:W-:Y:S01]  /*05d0*/  IMAD.U32 R4, RZ, RZ, UR4 ;  /* 0x00000004ff047e24 */ /* 0x008fe2000f8e00ff */
[----:B------:R-:W-:Y:S01]  /*05e0*/  MOV R5, UR5 ;  /* 0x0000000500057c02 */ /* 0x000fe20008000f00 */
[----:B-12---:R0:W-:Y:S06]  /*05f0*/  STL [R1], R0 ;  /* 0x0000000001007387 */ /* 0x0061ec0000100800 */
[----:B------:R-:W-:-:S07]  /*0600*/  LEPC R20, `(.L_x_8) ;  /* 0x000000001014794e */ /* 0x000fce0000000000 */
[----:B0-----:R-:W-:Y:S05]  /*0610*/  CALL.ABS.NOINC R8 ;  /* 0x0000000008007343 */ /* 0x001fea0003c00000 */
.L_x_8:
[----:B------:R-:W2:Y:S01]  /*0620*/  LDG.E.U8 R0, desc[UR36][R16.64] ;  /* 0x0000002410007981 */ /* 0x000ea2000c1e1100 */
[----:B------:R0:W1:Y:S01]  /*0630*/  LDC.64 R8, c[0x4][R22] ;  /* 0x0100000016087b82 */ /* 0x0000620000000a00 */
[----:B------:R-:W3:Y:S01]  /*0640*/  LDCU.64 UR4, c[0x4][0x8] ;  /* 0x01000100ff0477ac */ /* 0x000ee20008000a00 */
[----:B------:R-:W-:Y:S01]  /*0650*/  IMAD.MOV.U32 R6, RZ, RZ, R18 ;  /* 0x000000ffff067224 */ /* 0x000fe200078e0012 */
[----:B------:R-:W-:Y:S02]  /*0660*/  MOV R7, R2 ;  /* 0x0000000200077202 */ /* 0x000fe40000000f00 */
[----:B---3--:R-:W-:Y:S01]  /*0670*/  MOV R4, UR4 ;  /* 0x0000000400047c02 */ /* 0x008fe20008000f00 */
[----:B------:R-:W-:Y:S01]  /*0680*/  IMAD.U32 R5, RZ, RZ, UR5 ;  /* 0x00000005ff057e24 */ /* 0x000fe2000f8e00ff */
[----:B-12---:R0:W-:Y:S06]  /*0690*/  STL [R1], R0 ;  /* 0x0000000001007387 */ /* 0x0061ec0000100800 */
[----:B------:R-:W-:-:S07]  /*06a0*/  LEPC R20, `(.L_x_9) ;  /* 0x000000001014794e */ /* 0x000fce0000000000 */
[----:B0-----:R-:W-:Y:S05]  /*06b0*/  CALL.ABS.NOINC R8 ;  /* 0x0000000008007343 */ /* 0x001fea0003c00000 */
.L_x_9:
        /* <DEDUP_REMOVED lines=10> */
.L_x_10:
        /* <DEDUP_REMOVED lines=10> */
.L_x_11:
        /* <DEDUP_REMOVED lines=10> */
.L_x_12:
        /* <DEDUP_REMOVED lines=10> */
.L_x_13:
        /* <DEDUP_REMOVED lines=10> */
.L_x_14:
        /* <DEDUP_REMOVED lines=10> */
.L_x_15:
        /* <DEDUP_REMOVED lines=10> */
.L_x_16:
        /* <DEDUP_REMOVED lines=10> */
.L_x_17:
[----:B------:R-:W-:Y:S02]  /*0bc0*/  ISETP.NE.AND P6, PT, R24, RZ, PT ;  /* 0x000000ff1800720c */ /* 0x000fe40003fc5270 */
[----:B------:R-:W-:-:S04]  /*0bd0*/  IADD3 R16, P0, PT, R16, 0x10, RZ ;  /* 0x0000001010107810 */ /* 0x000fc80007f1e0ff */
[----:B------:R-:W-:-:S07]  /*0be0*/  IADD3.X R17, PT, PT, RZ, R17, RZ, P0, !PT ;  /* 0x00000011ff117210 */ /* 0x000fce00007fe4ff */
[----:B------:R-:W-:Y:S05]  /*0bf0*/  @P6 BRA `(.L_x_18) ;  /* 0xfffffff400606947 */ /* 0x000fea000383ffff */
[----:B------:R-:W-:Y:S05]  /*0c00*/  BSYNC.RECONVERGENT B6 ;  /* 0x0000000000067941 */ /* 0x000fea0003800200 */
.L_x_1:
[----:B------:R-:W-:Y:S01]  /*0c10*/  UISETP.NE.AND UP0, UPT, UR38, URZ, UPT ;  /* 0x000000ff2600728c */ /* 0x000fe2000bf05270 */
[----:B------:R-:W-:Y:S08]  /*0c20*/  BSSY.RECONVERGENT B6, `(.L_x_0) ;  /* 0x00000a8000067945 */ /* 0x000ff00003800200 */
[----:B------:R-:W-:Y:S05]  /*0c30*/  BRA.U !UP0, `(.L_x_19) ;  /* 0x0000000908987547 */ /* 0x000fea000b800000 */
[----:B------:R-:W1:Y:S01]  /*0c40*/  LDC R23, c[0x0][0x38c] ;  /* 0x0000e300ff177b82 */ /* 0x000e620000000800 */
[----:B------:R-:W-:Y:S01]  /*0c50*/  UISETP.GE.U32.AND UP0, UPT, UR38, 0x8, UPT ;  /* 0x000000082600788c */ /* 0x000fe2000bf06070 */
[----:B-1----:R-:W-:-:S08]  /*0c60*/  LOP3.LUT R23, R23, 0x7, RZ, 0xc0, !PT ;  /* 0x0000000717177812 */ /* 0x002fd000078ec0ff */
[----:B------:R-:W-:Y:S05]  /*0c70*/  BRA.U !UP0, `(.L_x_20) ;  /* 0x0000000508547547 */ /* 0x000fea000b800000 */
[----:B------:R-:W1:Y:S02]  /*0c80*/  LDCU.64 UR4, c[0x0][0x380] ;  /* 0x00007000ff0477ac */ /* 0x000e640008000a00 */
[----:B-1----:R-:W-:-:S05]  /*0c90*/  IADD3 R16, P0, PT, R19, UR4, RZ ;  /* 0x0000000413107c10 */ /* 0x002fca000ff1e0ff */
[----:B------:R-:W-:Y:S01]  /*0ca0*/  IMAD.X R17, RZ, RZ, UR5, P0 ;  /* 0x00000005ff117e24 */ /* 0x000fe200080e06ff */
[----:B------:R-:W-:Y:S01]  /*0cb0*/  MOV R22, 0x0 ;  /* 0x0000000000167802 */ /* 0x000fe20000000f00 */
[----:B------:R-:W1:Y:S03]  /*0cc0*/  LDCU.64 UR4, c[0x4][0x8] ;  /* 0x01000100ff0477ac */ /* 0x000e660008000a00 */
[----:B0-----:R-:W2:Y:S01]  /*0cd0*/  LDG.E.U8 R0, desc[UR36][R16.64] ;  /* 0x0000002410007981 */ /* 0x001ea2000c1e1100 */
[----:B------:R0:W3:Y:S01]  /*0ce0*/  LDC.64 R8, c[0x4][R22] ;  /* 0x0100000016087b82 */ /* 0x0000e20000000a00 */
[----:B------:R-:W-:Y:S02]  /*0cf0*/  IMAD.MOV.U32 R6, RZ, RZ, R18 ;  /* 0x000000ffff067224 */ /* 0x000fe400078e0012 */
[----:B------:R-:W-:Y:S02]  /*0d00*/  IMAD.MOV.U32 R7, RZ, RZ, R2 ;  /* 0x000000ffff077224 */ /* 0x000fe400078e0002 */
[----:B-1----:R-:W-:Y:S01]  /*0d10*/  IMAD.U32 R4, RZ, RZ, UR4 ;  /* 0x00000004ff047e24 */ /* 0x002fe2000f8e00ff */
[----:B------:R-:W-:Y:S01]  /*0d20*/  MOV R5, UR5 ;  /* 0x0000000500057c02 */ /* 0x000fe20008000f00 */
[----:B--23--:R0:W-:Y:S06]  /*0d30*/  STL [R1], R0 ;  /* 0x0000000001007387 */ /* 0x00c1ec0000100800 */
[----:B------:R-:W-:-:S07]  /*0d40*/  LEPC R20, `(.L_x_21) ;  /* 0x000000001014794e */ /* 0x000fce0000000000 */
[----:B0-----:R-:W-:Y:S05]  /*0d50*/  CALL.ABS.NOINC R8 ;  /* 0x0000000008007343 */ /* 0x001fea0003c00000 */
.L_x_21:
        /* <DEDUP_REMOVED lines=10> */
.L_x_22:
        /* <DEDUP_REMOVED lines=10> */
.L_x_23:
        /* <DEDUP_REMOVED lines=10> */
.L_x_24:
        /* <DEDUP_REMOVED lines=10> */
.L_x_25:
        /* <DEDUP_REMOVED lines=10> */
.L_x_26:
        /* <DEDUP_REMOVED lines=10> */
.L_x_27:
        /* <DEDUP_REMOVED lines=10> */
.L_x_28:
[----:B------:R-:W-:-:S07]  /*11c0*/  VIADD R19, R19, 0x8 ;  /* 0x0000000813137836 */ /* 0x000fce0000000000 */
.L_x_20:
[----:B------:R-:W-:-:S13]  /*11d0*/  ISETP.NE.AND P0, PT, R23, RZ, PT ;  /* 0x000000ff1700720c */ /* 0x000fda0003f05270 */
[----:B------:R-:W-:Y:S05]  /*11e0*/  @!P0 BRA `(.L_x_19) ;  /* 0x00000004002c8947 */ /* 0x000fea0003800000 */
[----:B------:R-:W1:Y:S01]  /*11f0*/  LDC R0, c[0x0][0x38c] ;  /* 0x0000e300ff007b82 */ /* 0x000e620000000800 */
[----:B------:R-:W-:Y:S02]  /*1200*/  ISETP.GE.U32.AND P0, PT, R23, 0x4, PT ;  /* 0x000000041700780c */ /* 0x000fe40003f06070 */
[----:B-1----:R-:W-:-:S11]  /*1210*/  LOP3.LUT R23, R0, 0x3, RZ, 0xc0, !PT ;  /* 0x0000000300177812 */ /* 0x002fd600078ec0ff */
[----:B------:R-:W-:Y:S05]  /*1220*/  @!P0 BRA `(.L_x_29) ;  /* 0x0000000000b48947 */ /* 0x000fea0003800000 */
[----:B------:R-:W1:Y:S02]  /*1230*/  LDCU.64 UR4, c[0x0][0x380] ;  /* 0x00007000ff0477ac */ /* 0x000e640008000a00 */
[----:B-1----:R-:W-:-:S05]  /*1240*/  IADD3 R16, P0, PT, R19, UR4, RZ ;  /* 0x0000000413107c10 */ /* 0x002fca000ff1e0ff */
[----:B------:R-:W-:Y:S01]  /*1250*/  IMAD.X R17, RZ, RZ, UR5, P0 ;  /* 0x00000005ff117e24 */ /* 0x000fe200080e06ff */
[----:B------:R-:W-:Y:S01]  /*1260*/  MOV R22, 0x0 ;  /* 0x0000000000167802 */ /* 0x000fe20000000f00 */
[----:B------:R-:W1:Y:S03]  /*1270*/  LDCU.64 UR4, c[0x4][0x8] ;  /* 0x01000100ff0477ac */ /* 0x000e660008000a00 */
[----:B0-----:R-:W2:Y:S01]  /*1280*/  LDG.E.U8 R0, desc[UR36][R16.64] ;  /* 0x0000002410007981 */ /* 0x001ea2000c1e1100 */
[----:B------:R0:W3:Y:S01]  /*1290*/  LDC.64 R8, c[0x4][R22] ;  /* 0x0100000016087b82 */ /* 0x0000e20000000a00 */
[----:B------:R-:W-:Y:S01]  /*12a0*/  IMAD.MOV.U32 R6, RZ, RZ, R18 ;  /* 0x000000ffff067224 */ /* 0x000fe200078e0012 */
[----:B------:R-:W-:Y:S02]  /*12b0*/  MOV R7, R2 ;  /* 0x0000000200077202 */ /* 0x000fe40000000f00 */
[----:B-1----:R-:W-:Y:S01]  /*12c0*/  MOV R4, UR4 ;  /* 0x0000000400047c02 */ /* 0x002fe20008000f00 */
[----:B------:R-:W-:Y:S01]  /*12d0*/  IMAD.U32 R5, RZ, RZ, UR5 ;  /* 0x00000005ff057e24 */ /* 0x000fe2000f8e00ff */
[----:B--23--:R0:W-:Y:S06]  /*12e0*/  STL [R1], R0 ;  /* 0x0000000001007387 */ /* 0x00c1ec0000100800 */
[----:B------:R-:W-:-:S07]  /*12f0*/  LEPC R20, `(.L_x_30) ;  /* 0x000000001014794e */ /* 0x000fce0000000000 */
[----:B0-----:R-:W-:Y:S05]  /*1300*/  CALL.ABS.NOINC R8 ;  /* 0x0000000008007343 */ /* 0x001fea0003c00000 */
.L_x_30:
        /* <DEDUP_REMOVED lines=10> */
.L_x_31:
        /* <DEDUP_REMOVED lines=10> */
.L_x_32:
        /* <DEDUP_REMOVED lines=10> */
.L_x_33:
[----:B------:R-:W-:-:S07]  /*14f0*/  VIADD R19, R19, 0x4 ;  /* 0x0000000413137836 */ /* 0x000fce0000000000 */
.L_x_29:
[----:B------:R-:W-:-:S13]  /*1500*/  ISETP.NE.AND P0, PT, R23, RZ, PT ;  /* 0x000000ff1700720c */ /* 0x000fda0003f05270 */
[----:B------:R-:W-:Y:S05]  /*1510*/  @!P0 BRA `(.L_x_19) ;  /* 0x0000000000608947 */ /* 0x000fea0003800000 */
[----:B------:R-:W1:Y:S01]  /*1520*/  LDCU.64 UR4, c[0x0][0x380] ;  /* 0x00007000ff0477ac */ /* 0x000e620008000a00 */
[----:B------:R-:W-:Y:S01]  /*1530*/  IMAD.MOV R23, RZ, RZ, -R23 ;  /* 0x000000ffff177224 */ /* 0x000fe200078e0a17 */
[----:B-1----:R-:W-:-:S04]  /*1540*/  IADD3 R19, P0, PT, R19, UR4, RZ ;  /* 0x0000000413137c10 */ /* 0x002fc8000ff1e0ff */
[----:B------:R-:W-:-:S09]  /*1550*/  IADD3.X R16, PT, PT, RZ, UR5, RZ, P0, !PT ;  /* 0x00000005ff107c10 */ /* 0x000fd200087fe4ff */
.L_x_35:
[----:B------:R-:W-:Y:S02]  /*1560*/  IMAD.MOV.U32 R10, RZ, RZ, R19 ;  /* 0x000000ffff0a7224 */ /* 0x000fe400078e0013 */
[----:B------:R-:W-:Y:S01]  /*1570*/  IMAD.MOV.U32 R11, RZ, RZ, R16 ;  /* 0x000000ffff0b7224 */ /* 0x000fe200078e0010 */
[----:B------:R-:W-:Y:S01]  /*1580*/  MOV R8, 0x0 ;  /* 0x0000000000087802 */ /* 0x000fe20000000f00 */
[----:B------:R-:W1:Y:S03]  /*1590*/  LDCU.64 UR4, c[0x4][0x8] ;  /* 0x01000100ff0477ac */ /* 0x000e660008000a00 */
[----:B0-----:R-:W2:Y:S01]  /*15a0*/  LDG.E.U8 R0, desc[UR36][R10.64] ;  /* 0x000000240a007981 */ /* 0x001ea2000c1e1100 */
[----:B------:R-:W-:Y:S01]  /*15b0*/  IADD3 R23, PT, PT, R23, 0x1, RZ ;  /* 0x0000000117177810 */ /* 0x000fe20007ffe0ff */
[----:B------:R-:W0:Y:S01]  /*15c0*/  LDC.64 R8, c[0x4][R8] ;  /* 0x0100000008087b82 */ /* 0x000e220000000a00 */
[----:B------:R-:W-:Y:S01]  /*15d0*/  MOV R6, R18 ;  /* 0x0000001200067202 */ /* 0x000fe20000000f00 */
[----:B------:R-:W-:Y:S01]  /*15e0*/  IMAD.MOV.U32 R7, RZ, RZ, R2 ;  /* 0x000000ffff077224 */ /* 0x000fe200078e0002 */
[----:B------:R-:W-:Y:S01]  /*15f0*/  ISETP.NE.AND P0, PT, R23, RZ, PT ;  /* 0x000000ff1700720c */ /* 0x000fe20003f05270 */
[----:B-1----:R-:W-:-:S02]  /*1600*/  IMAD.U32 R4, RZ, RZ, UR4 ;  /* 0x00000004ff047e24 */ /* 0x002fc4000f8e00ff */
[----:B------:R-:W-:Y:S01]  /*1610*/  IMAD.U32 R5, RZ, RZ, UR5 ;  /* 0x00000005ff057e24 */ /* 0x000fe2000f8e00ff */
[----:B--2---:R1:W-:Y:S02]  /*1620*/  STL [R1], R0 ;  /* 0x0000000001007387 */ /* 0x0043e40000100800 */
[----:B01----:R-:W-:-:S07]  /*1630*/  P2R R0, PR, RZ, 0x1 ;  /* 0x00000001ff007803 */ /* 0x003fce0000000000 */
[----:B------:R-:W-:-:S07]  /*1640*/  LEPC R20, `(.L_x_34) ;  /* 0x000000001014794e */ /* 0x000fce0000000000 */
[----:B------:R-:W-:Y:S05]  /*1650*/  CALL.ABS.NOINC R8 ;  /* 0x0000000008007343 */ /* 0x000fea0003c00000 */
.L_x_34:
[----:B------:R-:W-:Y:S02]  /*1660*/  ISETP.NE.AND P6, PT, R23, RZ, PT ;  /* 0x000000ff1700720c */ /* 0x000fe40003fc5270 */
[----:B------:R-:W-:-:S05]  /*1670*/  IADD3 R19, P0, PT, R19, 0x1, RZ ;  /* 0x0000000113137810 */ /* 0x000fca0007f1e0ff */
[----:B------:R-:W-:-:S06]  /*1680*/  IMAD.X R16, RZ, RZ, R16, P0 ;  /* 0x000000ffff107224 */ /* 0x000fcc00000e0610 */
[----:B------:R-:W-:Y:S05]  /*1690*/  @P6 BRA `(.L_x_35) ;  /* 0xfffffffc00b06947 */ /* 0x000fea000383ffff */
.L_x_19:
[----:B0-----:R-:W-:Y:S05]  /*16a0*/  BSYNC.RECONVERGENT B6 ;  /* 0x0000000000067941 */ /* 0x001fea0003800200 */
.L_x_0:
[----:B------:R-:W-:Y:S01]  /*16b0*/  MOV R0, 0x0 ;  /* 0x0000000000007802 */ /* 0x000fe20000000f00 */
[----:B------:R-:W0:Y:S01]  /*16c0*/  LDCU.64 UR4, c[0x4][0x10] ;  /* 0x01000200ff0477ac */ /* 0x000e220008000a00 */
[----:B------:R-:W-:Y:S02]  /*16d0*/  CS2R R6, SRZ ;  /* 0x0000000000067805 */ /* 0x000fe4000001ff00 */
[----:B------:R1:W2:Y:S01]  /*16e0*/  LDC.64 R2, c[0x4][R0] ;  /* 0x0100000000027b82 */ /* 0x0002a20000000a00 */
[----:B0-----:R-:W-:Y:S01]  /*16f0*/  MOV R4, UR4 ;  /* 0x0000000400047c02 */ /* 0x001fe20008000f00 */
[----:B-1----:R-:W-:-:S07]  /*1700*/  IMAD.U32 R5, RZ, RZ, UR5 ;  /* 0x00000005ff057e24 */ /* 0x002fce000f8e00ff */
[----:B------:R-:W-:-:S07]  /*1710*/  LEPC R20, `(.L_x_36) ;  /* 0x000000001014794e */ /* 0x000fce0000000000 */
[----:B--2---:R-:W-:Y:S05]  /*1720*/  CALL.ABS.NOINC R2 ;  /* 0x0000000002007343 */ /* 0x004fea0003c00000 */
.L_x_36:
[----:B------:R-:W-:Y:S05]  /*1730*/  EXIT ;  /* 0x000000000000794d */ /* 0x000fea0003800000 */
.L_x_37:
[----:B------:R-:W-:-:S00]  /*1740*/  BRA `(.L_x_37) ;  /* 0xfffffffc00fc7947 */ /* 0x000fc0000383ffff */
[----:B------:R-:W-:-:S00]  /*1750*/  NOP ;  /* 0x0000000000007918 */ /* 0x000fc00000000000 */
        /* <DEDUP_REMOVED lines=10> */
.L_x_39:


//--------------------- .text._Z7_mod2_tPhbi      --------------------------
	.section	.text._Z7_mod2_tPhbi,"ax",@progbits
	.align	128
        .global         _Z7_mod2_tPhbi
        .type           _Z7_mod2_tPhbi,@function
        .size           _Z7_mod2_tPhbi,(.L_x_40 - _Z7_mod2_tPhbi)
        .other          _Z7_mod2_tPhbi,@"STO_CUDA_ENTRY STV_DEFAULT"
_Z7_mod2_tPhbi:
.text._Z7_mod2_tPhbi:
[----:B------:R-:W-:Y:S01]  /*0000*/  LDC R1, c[0x0][0x37c] ;  /* 0x0000df00ff017b82 */ /* 0x000fe20000000800 */
[----:B------:R-:W-:Y:S05]  /*0010*/  EXIT ;  /* 0x000000000000794d */ /* 0x000fea0003800000 */
.L_x_38:
        /* <DEDUP_REMOVED lines=14> */
.L_x_40:


//--------------------- .nv.global.init           --------------------------
	.section	.nv.global.init,"aw",@progbits
.nv.global.init:
	.type		$str$1,@object
	.size		$str$1,($str - $str$1)
$str$1:
        /*0000*/ 	.byte	0x0a, 0x00
	.type		$str,@object
	.size		$str,(.L_0 - $str)
$str:
        /*0002*/ 	.byte	0x25, 0x30, 0x32, 0x78, 0x00
.L_0:


//--------------------- .nv.shared.reserved.0     --------------------------
	.section	.nv.shared.reserved.0,"aw",@nobits
	.weak		__nv_reservedSMEM_offset_0_alias
	.size		__nv_reservedSMEM_offset_0_alias, 0, 64
	.other		__nv_reservedSMEM_offset_0_alias,@"STO_CUDA_RESERVED_SHARED STV_DEFAULT"
__nv_reservedSMEM_offset_0_alias:
	.zero		0
	.zero		64


//--------------------- .nv.constant0._Z13printGpuBytesPhii --------------------------
	.section	.nv.constant0._Z13printGpuBytesPhii,"a",@progbits
	.sectionflags	@""
	.align	4
.nv.constant0._Z13printGpuBytesPhii:
	.zero		912


//--------------------- .nv.constant0._Z7_mod2_tPhbi --------------------------
	.section	.nv.constant0._Z7_mod2_tPhbi,"a",@progbits
	.sectionflags	@""
	.align	4
.nv.constant0._Z7_mod2_tPhbi:
	.zero		912


//--------------------- SYMBOLS --------------------------

	.type		.nv.reservedSmem.offset0,@object
	.size		.nv.reservedSmem.offset0,0x4
	.type		vprintf,@function
